//
// Generated by NVIDIA NVVM Compiler
//
// Compiler Build ID: CL-36424714
// Cuda compilation tools, release 13.0, V13.0.88
// Based on NVVM 20.0.0
//

.version 9.0
.target sm_100
.address_size 64

	// .globl	_Z14gpu_naive_gemmPKfS0_Pfiii

.visible .entry _Z14gpu_naive_gemmPKfS0_Pfiii(
	.param .u64 .ptr .align 1 _Z14gpu_naive_gemmPKfS0_Pfiii_param_0,
	.param .u64 .ptr .align 1 _Z14gpu_naive_gemmPKfS0_Pfiii_param_1,
	.param .u64 .ptr .align 1 _Z14gpu_naive_gemmPKfS0_Pfiii_param_2,
	.param .u32 _Z14gpu_naive_gemmPKfS0_Pfiii_param_3,
	.param .u32 _Z14gpu_naive_gemmPKfS0_Pfiii_param_4,
	.param .u32 _Z14gpu_naive_gemmPKfS0_Pfiii_param_5
)
{
	.reg .pred 	%p<13>;
	.reg .b32 	%r<41>;
	.reg .b32 	%f<68>;
	.reg .b64 	%rd<53>;

	ld.param.u64 	%rd7, [_Z14gpu_naive_gemmPKfS0_Pfiii_param_0];
	ld.param.u64 	%rd8, [_Z14gpu_naive_gemmPKfS0_Pfiii_param_1];
	ld.param.u64 	%rd6, [_Z14gpu_naive_gemmPKfS0_Pfiii_param_2];
	ld.param.u32 	%r20, [_Z14gpu_naive_gemmPKfS0_Pfiii_param_3];
	ld.param.u32 	%r18, [_Z14gpu_naive_gemmPKfS0_Pfiii_param_4];
	ld.param.u32 	%r19, [_Z14gpu_naive_gemmPKfS0_Pfiii_param_5];
	cvta.to.global.u64 	%rd1, %rd8;
	cvta.to.global.u64 	%rd2, %rd7;
	mov.u32 	%r21, %tid.x;
	mov.u32 	%r22, %ntid.x;
	mov.u32 	%r23, %ctaid.x;
	mad.lo.s32 	%r1, %r22, %r23, %r21;
	mov.u32 	%r24, %tid.y;
	mov.u32 	%r25, %ntid.y;
	mov.u32 	%r26, %ctaid.y;
	mad.lo.s32 	%r2, %r25, %r26, %r24;
	setp.ge.s32 	%p1, %r2, %r20;
	setp.ge.s32 	%p2, %r1, %r19;
	or.pred  	%p3, %p1, %p2;
	@%p3 bra 	$L__BB0_14;
	setp.lt.s32 	%p4, %r18, 1;
	mov.f32 	%f67, 0f00000000;
	@%p4 bra 	$L__BB0_13;
	mul.lo.s32 	%r3, %r18, %r2;
	and.b32  	%r4, %r18, 7;
	setp.lt.u32 	%p5, %r18, 8;
	mov.f32 	%f67, 0f00000000;
	mov.b32 	%r39, 0;
	@%p5 bra 	$L__BB0_5;
	and.b32  	%r39, %r18, 2147483640;
	neg.s32 	%r37, %r39;
	shl.b32 	%r7, %r19, 3;
	mul.wide.u32 	%rd9, %r3, 4;
	add.s64 	%rd10, %rd9, %rd2;
	add.s64 	%rd52, %rd10, 16;
	mov.f32 	%f67, 0f00000000;
	mul.wide.s32 	%rd13, %r19, 4;
	mov.u32 	%r36, %r1;
$L__BB0_4:
	.pragma "nounroll";
	ld.global.f32 	%f17, [%rd52+-16];
	mul.wide.s32 	%rd11, %r36, 4;
	add.s64 	%rd12, %rd1, %rd11;
	ld.global.f32 	%f18, [%rd12];
	fma.rn.f32 	%f19, %f17, %f18, %f67;
	ld.global.f32 	%f20, [%rd52+-12];
	add.s64 	%rd14, %rd12, %rd13;
	ld.global.f32 	%f21, [%rd14];
	fma.rn.f32 	%f22, %f20, %f21, %f19;
	ld.global.f32 	%f23, [%rd52+-8];
	add.s64 	%rd15, %rd14, %rd13;
	ld.global.f32 	%f24, [%rd15];
	fma.rn.f32 	%f25, %f23, %f24, %f22;
	ld.global.f32 	%f26, [%rd52+-4];
	add.s64 	%rd16, %rd15, %rd13;
	ld.global.f32 	%f27, [%rd16];
	fma.rn.f32 	%f28, %f26, %f27, %f25;
	ld.global.f32 	%f29, [%rd52];
	add.s64 	%rd17, %rd16, %rd13;
	ld.global.f32 	%f30, [%rd17];
	fma.rn.f32 	%f31, %f29, %f30, %f28;
	ld.global.f32 	%f32, [%rd52+4];
	add.s64 	%rd18, %rd17, %rd13;
	ld.global.f32 	%f33, [%rd18];
	fma.rn.f32 	%f34, %f32, %f33, %f31;
	ld.global.f32 	%f35, [%rd52+8];
	add.s64 	%rd19, %rd18, %rd13;
	ld.global.f32 	%f36, [%rd19];
	fma.rn.f32 	%f37, %f35, %f36, %f34;
	ld.global.f32 	%f38, [%rd52+12];
	add.s64 	%rd20, %rd19, %rd13;
	ld.global.f32 	%f39, [%rd20];
	fma.rn.f32 	%f67, %f38, %f39, %f37;
	add.s32 	%r37, %r37, 8;
	add.s32 	%r36, %r36, %r7;
	add.s64 	%rd52, %rd52, 32;
	setp.ne.s32 	%p6, %r37, 0;
	@%p6 bra 	$L__BB0_4;
$L__BB0_5:
	setp.eq.s32 	%p7, %r4, 0;
	@%p7 bra 	$L__BB0_13;
	and.b32  	%r13, %r18, 3;
	setp.lt.u32 	%p8, %r4, 4;
	@%p8 bra 	$L__BB0_8;
	add.s32 	%r28, %r39, %r3;
	mul.wide.u32 	%rd21, %r28, 4;
	add.s64 	%rd22, %rd2, %rd21;
	ld.global.f32 	%f41, [%rd22];
	mad.lo.s32 	%r29, %r39, %r19, %r1;
	mul.wide.s32 	%rd23, %r29, 4;
	add.s64 	%rd24, %rd1, %rd23;
	ld.global.f32 	%f42, [%rd24];
	fma.rn.f32 	%f43, %f41, %f42, %f67;
	cvt.u64.u32 	%rd25, %r3;
	cvt.u64.u32 	%rd26, %r39;
	add.s64 	%rd27, %rd26, %rd25;
	shl.b64 	%rd28, %rd27, 2;
	add.s64 	%rd29, %rd2, %rd28;
	ld.global.f32 	%f44, [%rd29+4];
	mul.wide.s32 	%rd30, %r19, 4;
	add.s64 	%rd31, %rd24, %rd30;
	ld.global.f32 	%f45, [%rd31];
	fma.rn.f32 	%f46, %f44, %f45, %f43;
	ld.global.f32 	%f47, [%rd29+8];
	add.s64 	%rd32, %rd31, %rd30;
	ld.global.f32 	%f48, [%rd32];
	fma.rn.f32 	%f49, %f47, %f48, %f46;
	ld.global.f32 	%f50, [%rd29+12];
	add.s64 	%rd33, %rd32, %rd30;
	ld.global.f32 	%f51, [%rd33];
	fma.rn.f32 	%f67, %f50, %f51, %f49;
	add.s32 	%r39, %r39, 4;
$L__BB0_8:
	setp.eq.s32 	%p9, %r13, 0;
	@%p9 bra 	$L__BB0_13;
	setp.eq.s32 	%p10, %r13, 1;
	@%p10 bra 	$L__BB0_11;
	add.s32 	%r30, %r39, %r3;
	mul.wide.u32 	%rd34, %r30, 4;
	add.s64 	%rd35, %rd2, %rd34;
	ld.global.f32 	%f53, [%rd35];
	mad.lo.s32 	%r31, %r39, %r19, %r1;
	mul.wide.s32 	%rd36, %r31, 4;
	add.s64 	%rd37, %rd1, %rd36;
	ld.global.f32 	%f54, [%rd37];
	fma.rn.f32 	%f55, %f53, %f54, %f67;
	cvt.u64.u32 	%rd38, %r3;
	cvt.u64.u32 	%rd39, %r39;
	add.s64 	%rd40, %rd39, %rd38;
	shl.b64 	%rd41, %rd40, 2;
	add.s64 	%rd42, %rd2, %rd41;
	ld.global.f32 	%f56, [%rd42+4];
	mul.wide.s32 	%rd43, %r19, 4;
	add.s64 	%rd44, %rd37, %rd43;
	ld.global.f32 	%f57, [%rd44];
	fma.rn.f32 	%f67, %f56, %f57, %f55;
	add.s32 	%r39, %r39, 2;
$L__BB0_11:
	and.b32  	%r32, %r18, 1;
	setp.eq.b32 	%p11, %r32, 1;
	not.pred 	%p12, %p11;
	@%p12 bra 	$L__BB0_13;
	add.s32 	%r33, %r39, %r3;
	mul.wide.u32 	%rd45, %r33, 4;
	add.s64 	%rd46, %rd2, %rd45;
	ld.global.f32 	%f58, [%rd46];
	mad.lo.s32 	%r34, %r39, %r19, %r1;
	mul.wide.s32 	%rd47, %r34, 4;
	add.s64 	%rd48, %rd1, %rd47;
	ld.global.f32 	%f59, [%rd48];
	fma.rn.f32 	%f67, %f58, %f59, %f67;
$L__BB0_13:
	mad.lo.s32 	%r35, %r19, %r2, %r1;
	cvta.to.global.u64 	%rd49, %rd6;
	mul.wide.s32 	%rd50, %r35, 4;
	add.s64 	%rd51, %rd49, %rd50;
	st.global.f32 	[%rd51], %f67;
$L__BB0_14:
	ret;

}


// ===== COMPILED SASS (sm_100) =====

	.target	sm_100

	.elftype	@"ET_EXEC"


//--------------------- .note.nv.tkinfo           --------------------------
	.section	.note.nv.tkinfo,"",@"SHT_NOTE"
	.sectionflags	@"SHF_NOTE_NV_TKINFO"
	.tkinfo
        /*0018*/ 	.word	0x00000002
        /*0030*/ 	.string	""
        /*0030*/ 	.string	"ptxas"
        /*0030*/ 	.string	"Cuda compilation tools, release 13.0, V13.0.88"
        /*0030*/ 	.string	"Build cuda_13.0.r13.0/compiler.36424714_0"
        /*0030*/ 	.string	"-arch sm_100 -m 64 "



//--------------------- .note.nv.cuinfo           --------------------------
	.section	.note.nv.cuinfo,"",@"SHT_NOTE"
	.sectionflags	@"SHF_NOTE_NV_CUINFO"
        /*0018*/ 	.short	0x0002
        /*001a*/ 	.short	0x0064
        /*001c*/ 	.short	0x0082
	.zero		2


//--------------------- .nv.info                  --------------------------
	.section	.nv.info,"",@"SHT_CUDA_INFO"
	.align	4


	//----- nvinfo : EIATTR_REGCOUNT
	.align		4
        /*0000*/ 	.byte	0x04, 0x2f
        /*0002*/ 	.short	(.L_1 - .L_0)
	.align		4
.L_0:
        /*0004*/ 	.word	index@(_Z14gpu_naive_gemmPKfS0_Pfiii)
        /*0008*/ 	.word	0x00000020


	//----- nvinfo : EIATTR_FRAME_SIZE
	.align		4
.L_1:
        /*000c*/ 	.byte	0x04, 0x11
        /*000e*/ 	.short	(.L_3 - .L_2)
	.align		4
.L_2:
        /*0010*/ 	.word	index@(_Z14gpu_naive_gemmPKfS0_Pfiii)
        /*0014*/ 	.word	0x00000000


	//----- nvinfo : EIATTR_MIN_STACK_SIZE
	.align		4
.L_3:
        /*0018*/ 	.byte	0x04, 0x12
        /*001a*/ 	.short	(.L_5 - .L_4)
	.align		4
.L_4:
        /*001c*/ 	.word	index@(_Z14gpu_naive_gemmPKfS0_Pfiii)
        /*0020*/ 	.word	0x00000000
.L_5:


//--------------------- .nv.compat                --------------------------
	.section	.nv.compat,"",@"SHT_CUDA_COMPAT_INFO"
	.align	4
        /*0000*/ 	.byte	0x02, 0x09, 0x00, 0x00, 0x02, 0x02, 0x01, 0x00, 0x02, 0x05, 0x05, 0x00, 0x03, 0x07, 0x01, 0x01
        /*0010*/ 	.byte	0x02, 0x03, 0x00, 0x00, 0x02, 0x06, 0x01, 0x00, 0x04, 0x0b, 0x08, 0x00, 0x09, 0x00, 0x00, 0x00
        /*0020*/ 	.byte	0x00, 0x00, 0x00, 0x00


//--------------------- .nv.info._Z14gpu_naive_gemmPKfS0_Pfiii --------------------------
	.section	.nv.info._Z14gpu_naive_gemmPKfS0_Pfiii,"",@"SHT_CUDA_INFO"
	.sectionflags	@""
	.align	4


	//----- nvinfo : EIATTR_CUDA_API_VERSION
	.align		4
        /*0000*/ 	.byte	0x04, 0x37
        /*0002*/ 	.short	(.L_7 - .L_6)
.L_6:
        /*0004*/ 	.word	0x00000082


	//----- nvinfo : EIATTR_KPARAM_INFO
	.align		4
.L_7:
        /*0008*/ 	.byte	0x04, 0x17
        /*000a*/ 	.short	(.L_9 - .L_8)
.L_8:
        /*000c*/ 	.word	0x00000000
        /*0010*/ 	.short	0x0005
        /*0012*/ 	.short	0x0020
        /*0014*/ 	.byte	0x00, 0xf0, 0x11, 0x00


	//----- nvinfo : EIATTR_KPARAM_INFO
	.align		4
.L_9:
        /*0018*/ 	.byte	0x04, 0x17
        /*001a*/ 	.short	(.L_11 - .L_10)
.L_10:
        /*001c*/ 	.word	0x00000000
        /*0020*/ 	.short	0x0004
        /*0022*/ 	.short	0x001c
        /*0024*/ 	.byte	0x00, 0xf0, 0x11, 0x00


	//----- nvinfo : EIATTR_KPARAM_INFO
	.align		4
.L_11:
        /*0028*/ 	.byte	0x04, 0x17
        /*002a*/ 	.short	(.L_13 - .L_12)
.L_12:
        /*002c*/ 	.word	0x00000000
        /*0030*/ 	.short	0x0003
        /*0032*/ 	.short	0x0018
        /*0034*/ 	.byte	0x00, 0xf0, 0x11, 0x00


	//----- nvinfo : EIATTR_KPARAM_INFO
	.align		4
.L_13:
        /*0038*/ 	.byte	0x04, 0x17
        /*003a*/ 	.short	(.L_15 - .L_14)
.L_14:
        /*003c*/ 	.word	0x00000000
        /*0040*/ 	.short	0x0002
        /*0042*/ 	.short	0x0010
        /*0044*/ 	.byte	0x00, 0xf5, 0x21, 0x00


	//----- nvinfo : EIATTR_KPARAM_INFO
	.align		4
.L_15:
        /*0048*/ 	.byte	0x04, 0x17
        /*004a*/ 	.short	(.L_17 - .L_16)
.L_16:
        /*004c*/ 	.word	0x00000000
        /*0050*/ 	.short	0x0001
        /*0052*/ 	.short	0x0008
        /*0054*/ 	.byte	0x00, 0xf5, 0x21, 0x00


	//----- nvinfo : EIATTR_KPARAM_INFO
	.align		4
.L_17:
        /*0058*/ 	.byte	0x04, 0x17
        /*005a*/ 	.short	(.L_19 - .L_18)
.L_18:
        /*005c*/ 	.word	0x00000000
        /*0060*/ 	.short	0x0000
        /*0062*/ 	.short	0x0000
        /*0064*/ 	.byte	0x00, 0xf5, 0x21, 0x00


	//----- nvinfo : EIATTR_SPARSE_MMA_MASK
	.align		4
.L_19:
        /*0068*/ 	.byte	0x03, 0x50
        /*006a*/ 	.short	0x0000


	//----- nvinfo : EIATTR_MAXREG_COUNT
	.align		4
        /*006c*/ 	.byte	0x03, 0x1b
        /*006e*/ 	.short	0x00ff


	//----- nvinfo : EIATTR_MERCURY_ISA_VERSION
	.align		4
        /*0070*/ 	.byte	0x03, 0x5f
        /*0072*/ 	.short	0x0101


	//----- nvinfo : EIATTR_VRC_CTA_INIT_COUNT
	.align		4
        /*0074*/ 	.byte	0x02, 0x4a
	.zero		1
	.zero		1


	//----- nvinfo : EIATTR_EXIT_INSTR_OFFSETS
	.align		4
        /*0078*/ 	.byte	0x04, 0x1c
        /*007a*/ 	.short	(.L_21 - .L_20)


	//   ....[0]....
.L_20:
        /*007c*/ 	.word	0x000000d0


	//   ....[1]....
        /*0080*/ 	.word	0x000008f0


	//----- nvinfo : EIATTR_CBANK_PARAM_SIZE
	.align		4
.L_21:
        /*0084*/ 	.byte	0x03, 0x19
        /*0086*/ 	.short	0x0024


	//----- nvinfo : EIATTR_PARAM_CBANK
	.align		4
        /*0088*/ 	.byte	0x04, 0x0a
        /*008a*/ 	.short	(.L_23 - .L_22)
	.align		4
.L_22:
        /*008c*/ 	.word	index@(.nv.constant0._Z14gpu_naive_gemmPKfS0_Pfiii)
        /*0090*/ 	.short	0x0380
        /*0092*/ 	.short	0x0024


	//----- nvinfo : EIATTR_SW_WAR
	.align		4
.L_23:
        /*0094*/ 	.byte	0x04, 0x36
        /*0096*/ 	.short	(.L_25 - .L_24)
.L_24:
        /*0098*/ 	.word	0x00000008
.L_25:


//--------------------- .nv.callgraph             --------------------------
	.section	.nv.callgraph,"",@"SHT_CUDA_CALLGRAPH"
	.align	4
	.sectionentsize	8
	.align		4
        /*0000*/ 	.word	0x00000000
	.align		4
        /*0004*/ 	.word	0xffffffff
	.align		4
        /*0008*/ 	.word	0x00000000
	.align		4
        /*000c*/ 	.word	0xfffffffe
	.align		4
        /*0010*/ 	.word	0x00000000
	.align		4
        /*0014*/ 	.word	0xfffffffd
	.align		4
        /*0018*/ 	.word	0x00000000
	.align		4
        /*001c*/ 	.word	0xfffffffc


//--------------------- .text._Z14gpu_naive_gemmPKfS0_Pfiii --------------------------
	.section	.text._Z14gpu_naive_gemmPKfS0_Pfiii,"ax",@progbits
	.align	128
        .global         _Z14gpu_naive_gemmPKfS0_Pfiii
        .type           _Z14gpu_naive_gemmPKfS0_Pfiii,@function
        .size           _Z14gpu_naive_gemmPKfS0_Pfiii,(.L_x_5 - _Z14gpu_naive_gemmPKfS0_Pfiii)
        .other          _Z14gpu_naive_gemmPKfS0_Pfiii,@"STO_CUDA_ENTRY STV_DEFAULT"
_Z14gpu_naive_gemmPKfS0_Pfiii:
.text._Z14gpu_naive_gemmPKfS0_Pfiii:
[----:B------:R-:W-:Y:S01]  /*0000*/  LDC R1, c[0x0][0x37c] ;  /* 0x0000df00ff017b82 */ /* 0x000fe20000000800 */
[----:B------:R-:W0:Y:S07]  /*0010*/  S2R R0, SR_TID.X ;  /* 0x0000000000007919 */ /* 0x000e2e0000002100 */
[----:B------:R-:W1:Y:S01]  /*0020*/  LDC R17, c[0x0][0x3a0] ;  /* 0x0000e800ff117b82 */ /* 0x000e620000000800 */
[----:B------:R-:W0:Y:S01]  /*0030*/  LDCU UR4, c[0x0][0x360] ;  /* 0x00006c00ff0477ac */ /* 0x000e220008000800 */
[----:B------:R-:W0:Y:S01]  /*0040*/  S2R R3, SR_CTAID.X ;  /* 0x0000000000037919 */ /* 0x000e220000002500 */
[----:B------:R-:W2:Y:S01]  /*0050*/  LDCU UR5, c[0x0][0x364] ;  /* 0x00006c80ff0577ac */ /* 0x000ea20008000800 */
[----:B------:R-:W2:Y:S01]  /*0060*/  S2R R16, SR_TID.Y ;  /* 0x0000000000107919 */ /* 0x000ea20000002200 */
[----:B------:R-:W3:Y:S01]  /*0070*/  LDCU UR6, c[0x0][0x398] ;  /* 0x00007300ff0677ac */ /* 0x000ee20008000800 */
[----:B------:R-:W2:Y:S01]  /*0080*/  S2R R5, SR_CTAID.Y ;  /* 0x0000000000057919 */ /* 0x000ea20000002600 */
[----:B0-----:R-:W-:-:S05]  /*0090*/  IMAD R0, R3, UR4, R0 ;  /* 0x0000000403007c24 */ /* 0x001fca000f8e0200 */
[----:B-1----:R-:W-:Y:S01]  /*00a0*/  ISETP.GE.AND P0, PT, R0, R17, PT ;  /* 0x000000110000720c */ /* 0x002fe20003f06270 */
[----:B--2---:R-:W-:-:S05]  /*00b0*/  IMAD R16, R5, UR5, R16 ;  /* 0x0000000505107c24 */ /* 0x004fca000f8e0210 */
[----:B---3--:R-:W-:-:S13]  /*00c0*/  ISETP.GE.OR P0, PT, R16, UR6, P0 ;  /* 0x0000000610007c0c */ /* 0x008fda0008706670 */
[----:B------:R-:W-:Y:S05]  /*00d0*/  @P0 EXIT ;  /* 0x000000000000094d */ /* 0x000fea0003800000 */
[----:B------:R-:W0:Y:S01]  /*00e0*/  LDC R19, c[0x0][0x39c] ;  /* 0x0000e700ff137b82 */ /* 0x000e220000000800 */
[----:B------:R-:W1:Y:S01]  /*00f0*/  LDCU.64 UR4, c[0x0][0x358] ;  /* 0x00006b00ff0477ac */ /* 0x000e620008000a00 */
[----:B------:R-:W-:Y:S01]  /*0100*/  HFMA2 R24, -RZ, RZ, 0, 0 ;  /* 0x00000000ff187431 */ /* 0x000fe200000001ff */
[----:B0-----:R-:W-:-:S13]  /*0110*/  ISETP.GE.AND P0, PT, R19, 0x1, PT ;  /* 0x000000011300780c */ /* 0x001fda0003f06270 */
[----:B-1----:R-:W-:Y:S05]  /*0120*/  @!P0 BRA `(.L_x_0) ;  /* 0x0000000400e08947 */ /* 0x002fea0003800000 */
[C---:B------:R-:W-:Y:S01]  /*0130*/  ISETP.GE.U32.AND P1, PT, R19.reuse, 0x8, PT ;  /* 0x000000081300780c */ /* 0x040fe20003f26070 */
[----:B------:R-:W-:Y:S01]  /*0140*/  IMAD R20, R16, R19, RZ ;  /* 0x0000001310147224 */ /* 0x000fe200078e02ff */
[----:B------:R-:W-:Y:S02]  /*0150*/  LOP3.LUT R27, R19, 0x7, RZ, 0xc0, !PT ;  /* 0x00000007131b7812 */ /* 0x000fe400078ec0ff */
[----:B------:R-:W-:Y:S02]  /*0160*/  MOV R24, RZ ;  /* 0x000000ff00187202 */ /* 0x000fe40000000f00 */
[----:B------:R-:W-:Y:S02]  /*0170*/  ISETP.NE.AND P0, PT, R27, RZ, PT ;  /* 0x000000ff1b00720c */ /* 0x000fe40003f05270 */
[----:B------:R-:W-:-:S05]  /*0180*/  MOV R21, RZ ;  /* 0x000000ff00157202 */ /* 0x000fca0000000f00 */
[----:B------:R-:W-:Y:S06]  /*0190*/  @!P1 BRA `(.L_x_1) ;  /* 0x0000000000c49947 */ /* 0x000fec0003800000 */
[----:B------:R-:W0:Y:S01]  /*01a0*/  LDC.64 R2, c[0x0][0x380] ;  /* 0x0000e000ff027b82 */ /* 0x000e220000000a00 */
[----:B------:R-:W-:Y:S02]  /*01b0*/  LOP3.LUT R21, R19, 0x7ffffff8, RZ, 0xc0, !PT ;  /* 0x7ffffff813157812 */ /* 0x000fe400078ec0ff */
[----:B------:R-:W-:Y:S02]  /*01c0*/  MOV R24, RZ ;  /* 0x000000ff00187202 */ /* 0x000fe40000000f00 */
[----:B------:R-:W-:Y:S02]  /*01d0*/  MOV R18, R0 ;  /* 0x0000000000127202 */ /* 0x000fe40000000f00 */
[----:B------:R-:W-:Y:S01]  /*01e0*/  IADD3 R22, PT, PT, -R21, RZ, RZ ;  /* 0x000000ff15167210 */ /* 0x000fe20007ffe1ff */
[----:B0-----:R-:W-:-:S03]  /*01f0*/  IMAD.WIDE.U32 R2, R20, 0x4, R2 ;  /* 0x0000000414027825 */ /* 0x001fc600078e0002 */
[----:B------:R-:W-:-:S04]  /*0200*/  IADD3 R4, P1, PT, R2, 0x10, RZ ;  /* 0x0000001002047810 */ /* 0x000fc80007f3e0ff */
[----:B------:R-:W-:-:S09]  /*0210*/  IADD3.X R5, PT, PT, RZ, R3, RZ, P1, !PT ;  /* 0x00000003ff057210 */ /* 0x000fd20000ffe4ff */
.L_x_2:
[----:B------:R-:W0:Y:S01]  /*0220*/  LDC.64 R14, c[0x0][0x388] ;  /* 0x0000e200ff0e7b82 */ /* 0x000e220000000a00 */
[----:B------:R-:W-:Y:S02]  /*0230*/  MOV R2, R4 ;  /* 0x0000000400027202 */ /* 0x000fe40000000f00 */
[----:B------:R-:W-:-:S05]  /*0240*/  MOV R3, R5 ;  /* 0x0000000500037202 */ /* 0x000fca0000000f00 */
[----:B------:R-:W2:Y:S04]  /*0250*/  LDG.E R25, desc[UR4][R2.64+-0x10] ;  /* 0xfffff00402197981 */ /* 0x000ea8000c1e1900 */
[----:B------:R-:W3:Y:S04]  /*0260*/  LDG.E R23, desc[UR4][R2.64+-0xc] ;  /* 0xfffff40402177981 */ /* 0x000ee8000c1e1900 */
[----:B------:R-:W4:Y:S04]  /*0270*/  LDG.E R29, desc[UR4][R2.64+-0x8] ;  /* 0xfffff804021d7981 */ /* 0x000f28000c1e1900 */
[----:B------:R-:W5:Y:S01]  /*0280*/  LDG.E R28, desc[UR4][R2.64+-0x4] ;  /* 0xfffffc04021c7981 */ /* 0x000f62000c1e1900 */
[----:B0-----:R-:W-:-:S05]  /*0290*/  IMAD.WIDE R14, R18, 0x4, R14 ;  /* 0x00000004120e7825 */ /* 0x001fca00078e020e */
[----:B------:R0:W2:Y:S01]  /*02a0*/  LDG.E R26, desc[UR4][R14.64] ;  /* 0x000000040e1a7981 */ /* 0x0000a2000c1e1900 */
[----:B------:R-:W-:-:S04]  /*02b0*/  IMAD.WIDE R12, R17, 0x4, R14 ;  /* 0x00000004110c7825 */ /* 0x000fc800078e020e */
[C---:B------:R-:W-:Y:S02]  /*02c0*/  IMAD.WIDE R4, R17.reuse, 0x4, R12 ;  /* 0x0000000411047825 */ /* 0x040fe400078e020c */
[----:B------:R-:W3:Y:S02]  /*02d0*/  LDG.E R12, desc[UR4][R12.64] ;  /* 0x000000040c0c7981 */ /* 0x000ee4000c1e1900 */
[C---:B------:R-:W-:Y:S02]  /*02e0*/  IMAD.WIDE R8, R17.reuse, 0x4, R4 ;  /* 0x0000000411087825 */ /* 0x040fe400078e0204 */
[----:B------:R-:W4:Y:S02]  /*02f0*/  LDG.E R4, desc[UR4][R4.64] ;  /* 0x0000000404047981 */ /* 0x000f24000c1e1900 */
[C---:B------:R-:W-:Y:S02]  /*0300*/  IMAD.WIDE R6, R17.reuse, 0x4, R8 ;  /* 0x0000000411067825 */ /* 0x040fe400078e0208 */
[----:B------:R-:W5:Y:S02]  /*0310*/  LDG.E R8, desc[UR4][R8.64] ;  /* 0x0000000408087981 */ /* 0x000f64000c1e1900 */
[----:B------:R-:W-:-:S02]  /*0320*/  IMAD.WIDE R10, R17, 0x4, R6 ;  /* 0x00000004110a7825 */ /* 0x000fc400078e0206 */
[----:B------:R-:W5:Y:S04]  /*0330*/  LDG.E R5, desc[UR4][R2.64] ;  /* 0x0000000402057981 */ /* 0x000f68000c1e1900 */
[----:B------:R-:W5:Y:S01]  /*0340*/  LDG.E R6, desc[UR4][R6.64] ;  /* 0x0000000406067981 */ /* 0x000f62000c1e1900 */
[----:B0-----:R-:W-:-:S03]  /*0350*/  IMAD.WIDE R14, R17, 0x4, R10 ;  /* 0x00000004110e7825 */ /* 0x001fc600078e020a */
[----:B------:R-:W5:Y:S04]  /*0360*/  LDG.E R10, desc[UR4][R10.64] ;  /* 0x000000040a0a7981 */ /* 0x000f68000c1e1900 */
[----:B------:R-:W5:Y:S04]  /*0370*/  LDG.E R13, desc[UR4][R14.64] ;  /* 0x000000040e0d7981 */ /* 0x000f68000c1e1900 */
[----:B------:R-:W5:Y:S04]  /*0380*/  LDG.E R7, desc[UR4][R2.64+0x4] ;  /* 0x0000040402077981 */ /* 0x000f68000c1e1900 */
[----:B------:R-:W5:Y:S01]  /*0390*/  LDG.E R9, desc[UR4][R2.64+0xc] ;  /* 0x00000c0402097981 */ /* 0x000f62000c1e1900 */
[----:B--2---:R-:W-:Y:S01]  /*03a0*/  FFMA R26, R25, R26, R24 ;  /* 0x0000001a191a7223 */ /* 0x004fe20000000018 */
[----:B------:R-:W-:-:S02]  /*03b0*/  IMAD.WIDE R24, R17, 0x4, R14 ;  /* 0x0000000411187825 */ /* 0x000fc400078e020e */
[----:B------:R-:W2:Y:S04]  /*03c0*/  LDG.E R14, desc[UR4][R2.64+0x8] ;  /* 0x00000804020e7981 */ /* 0x000ea8000c1e1900 */
[----:B------:R-:W2:Y:S01]  /*03d0*/  LDG.E R24, desc[UR4][R24.64] ;  /* 0x0000000418187981 */ /* 0x000ea2000c1e1900 */
[----:B---3--:R-:W-:Y:S01]  /*03e0*/  FFMA R12, R23, R12, R26 ;  /* 0x0000000c170c7223 */ /* 0x008fe2000000001a */
[----:B------:R-:W-:-:S03]  /*03f0*/  IADD3 R22, PT, PT, R22, 0x8, RZ ;  /* 0x0000000816167810 */ /* 0x000fc60007ffe0ff */
[----:B----4-:R-:W-:Y:S01]  /*0400*/  FFMA R29, R29, R4, R12 ;  /* 0x000000041d1d7223 */ /* 0x010fe2000000000c */
[----:B------:R-:W-:-:S03]  /*0410*/  ISETP.NE.AND P1, PT, R22, RZ, PT ;  /* 0x000000ff1600720c */ /* 0x000fc60003f25270 */
[----:B-----5:R-:W-:Y:S01]  /*0420*/  FFMA R8, R28, R8, R29 ;  /* 0x000000081c087223 */ /* 0x020fe2000000001d */
[----:B------:R-:W-:-:S03]  /*0430*/  IADD3 R4, P2, PT, R2, 0x20, RZ ;  /* 0x0000002002047810 */ /* 0x000fc60007f5e0ff */
[----:B------:R-:W-:Y:S01]  /*0440*/  FFMA R6, R5, R6, R8 ;  /* 0x0000000605067223 */ /* 0x000fe20000000008 */
[----:B------:R-:W-:Y:S02]  /*0450*/  IADD3.X R5, PT, PT, RZ, R3, RZ, P2, !PT ;  /* 0x00000003ff057210 */ /* 0x000fe400017fe4ff */
[----:B------:R-:W-:Y:S01]  /*0460*/  LEA R18, R17, R18, 0x3 ;  /* 0x0000001211127211 */ /* 0x000fe200078e18ff */
[----:B------:R-:W-:-:S04]  /*0470*/  FFMA R7, R7, R10, R6 ;  /* 0x0000000a07077223 */ /* 0x000fc80000000006 */
[----:B--2---:R-:W-:-:S04]  /*0480*/  FFMA R14, R14, R13, R7 ;  /* 0x0000000d0e0e7223 */ /* 0x004fc80000000007 */
[----:B------:R-:W-:Y:S01]  /*0490*/  FFMA R24, R9, R24, R14 ;  /* 0x0000001809187223 */ /* 0x000fe2000000000e */
[----:B------:R-:W-:Y:S06]  /*04a0*/  @P1 BRA `(.L_x_2) ;  /* 0xfffffffc005c1947 */ /* 0x000fec000383ffff */
.L_x_1:
[----:B------:R-:W-:Y:S05]  /*04b0*/  @!P0 BRA `(.L_x_0) ;  /* 0x0000000000fc8947 */ /* 0x000fea0003800000 */
[----:B------:R-:W-:Y:S02]  /*04c0*/  ISETP.GE.U32.AND P1, PT, R27, 0x4, PT ;  /* 0x000000041b00780c */ /* 0x000fe40003f26070 */
[----:B------:R-:W-:-:S04]  /*04d0*/  LOP3.LUT R14, R19, 0x3, RZ, 0xc0, !PT ;  /* 0x00000003130e7812 */ /* 0x000fc800078ec0ff */
[----:B------:R-:W-:-:S07]  /*04e0*/  ISETP.NE.AND P0, PT, R14, RZ, PT ;  /* 0x000000ff0e00720c */ /* 0x000fce0003f05270 */
[----:B------:R-:W-:Y:S06]  /*04f0*/  @!P1 BRA `(.L_x_3) ;  /* 0x00000000006c9947 */ /* 0x000fec0003800000 */
[----:B------:R-:W0:Y:S01]  /*0500*/  LDC.64 R4, c[0x0][0x388] ;  /* 0x0000e200ff047b82 */ /* 0x000e220000000a00 */
[----:B------:R-:W1:Y:S01]  /*0510*/  LDCU.64 UR6, c[0x0][0x380] ;  /* 0x00007000ff0677ac */ /* 0x000e620008000a00 */
[----:B------:R-:W-:Y:S01]  /*0520*/  IMAD R7, R21, R17, R0 ;  /* 0x0000001115077224 */ /* 0x000fe200078e0200 */
[CC--:B------:R-:W-:Y:S02]  /*0530*/  IADD3 R3, PT, PT, R20.reuse, R21.reuse, RZ ;  /* 0x0000001514037210 */ /* 0x0c0fe40007ffe0ff */
[----:B------:R-:W-:-:S03]  /*0540*/  IADD3 R8, P1, PT, R20, R21, RZ ;  /* 0x0000001514087210 */ /* 0x000fc60007f3e0ff */
[----:B------:R-:W2:Y:S01]  /*0550*/  LDC.64 R12, c[0x0][0x380] ;  /* 0x0000e000ff0c7b82 */ /* 0x000ea20000000a00 */
[----:B0-----:R-:W-:-:S04]  /*0560*/  IMAD.WIDE R4, R7, 0x4, R4 ;  /* 0x0000000407047825 */ /* 0x001fc800078e0204 */
[----:B------:R-:W-:Y:S02]  /*0570*/  IMAD.WIDE R6, R17, 0x4, R4 ;  /* 0x0000000411067825 */ /* 0x000fe400078e0204 */
[----:B------:R-:W3:Y:S02]  /*0580*/  LDG.E R4, desc[UR4][R4.64] ;  /* 0x0000000404047981 */ /* 0x000ee4000c1e1900 */
[----:B--2---:R-:W-:Y:S01]  /*0590*/  IMAD.WIDE.U32 R12, R3, 0x4, R12 ;  /* 0x00000004030c7825 */ /* 0x004fe200078e000c */
[----:B------:R-:W-:Y:S02]  /*05a0*/  IADD3.X R3, PT, PT, RZ, RZ, RZ, P1, !PT ;  /* 0x000000ffff037210 */ /* 0x000fe40000ffe4ff */
[----:B-1----:R-:W-:-:S03]  /*05b0*/  LEA R2, P1, R8, UR6, 0x2 ;  /* 0x0000000608027c11 */ /* 0x002fc6000f8210ff */
[----:B------:R-:W3:Y:S01]  /*05c0*/  LDG.E R13, desc[UR4][R12.64] ;  /* 0x000000040c0d7981 */ /* 0x000ee2000c1e1900 */
[----:B------:R-:W-:Y:S01]  /*05d0*/  LEA.HI.X R3, R8, UR7, R3, 0x2, P1 ;  /* 0x0000000708037c11 */ /* 0x000fe200088f1403 */
[C---:B------:R-:W-:Y:S02]  /*05e0*/  IMAD.WIDE R8, R17.reuse, 0x4, R6 ;  /* 0x0000000411087825 */ /* 0x040fe400078e0206 */
[----:B------:R-:W2:Y:S04]  /*05f0*/  LDG.E R6, desc[UR4][R6.64] ;  /* 0x0000000406067981 */ /* 0x000ea8000c1e1900 */
[----:B------:R-:W2:Y:S01]  /*0600*/  LDG.E R15, desc[UR4][R2.64+0x4] ;  /* 0x00000404020f7981 */ /* 0x000ea2000c1e1900 */
[----:B------:R-:W-:-:S03]  /*0610*/  IMAD.WIDE R10, R17, 0x4, R8 ;  /* 0x00000004110a7825 */ /* 0x000fc600078e0208 */
[----:B------:R-:W4:Y:S04]  /*0620*/  LDG.E R22, desc[UR4][R8.64] ;  /* 0x0000000408167981 */ /* 0x000f28000c1e1900 */
[----:B------:R-:W4:Y:S04]  /*0630*/  LDG.E R18, desc[UR4][R2.64+0x8] ;  /* 0x0000080402127981 */ /* 0x000f28000c1e1900 */
[----:B------:R-:W5:Y:S04]  /*0640*/  LDG.E R26, desc[UR4][R2.64+0xc] ;  /* 0x00000c04021a7981 */ /* 0x000f68000c1e1900 */
[----:B------:R-:W5:Y:S01]  /*0650*/  LDG.E R10, desc[UR4][R10.64] ;  /* 0x000000040a0a7981 */ /* 0x000f62000c1e1900 */
[----:B------:R-:W-:Y:S01]  /*0660*/  IADD3 R21, PT, PT, R21, 0x4, RZ ;  /* 0x0000000415157810 */ /* 0x000fe20007ffe0ff */
[----:B---3--:R-:W-:-:S04]  /*0670*/  FFMA R24, R13, R4, R24 ;  /* 0x000000040d187223 */ /* 0x008fc80000000018 */
[----:B--2---:R-:W-:-:S04]  /*0680*/  FFMA R15, R15, R6, R24 ;  /* 0x000000060f0f7223 */ /* 0x004fc80000000018 */
[----:B----4-:R-:W-:-:S04]  /*0690*/  FFMA R15, R18, R22, R15 ;  /* 0x00000016120f7223 */ /* 0x010fc8000000000f */
[----:B-----5:R-:W-:-:S07]  /*06a0*/  FFMA R24, R26, R10, R15 ;  /* 0x0000000a1a187223 */ /* 0x020fce000000000f */
.L_x_3:
[----:B------:R-:W-:Y:S05]  /*06b0*/  @!P0 BRA `(.L_x_0) ;  /* 0x00000000007c8947 */ /* 0x000fea0003800000 */
[----:B------:R-:W-:Y:S01]  /*06c0*/  ISETP.NE.AND P1, PT, R14, 0x1, PT ;  /* 0x000000010e00780c */ /* 0x000fe20003f25270 */
[----:B------:R-:W0:Y:S01]  /*06d0*/  LDC.64 R10, c[0x0][0x380] ;  /* 0x0000e000ff0a7b82 */ /* 0x000e220000000a00 */
[----:B------:R-:W-:-:S04]  /*06e0*/  LOP3.LUT R19, R19, 0x1, RZ, 0xc0, !PT ;  /* 0x0000000113137812 */ /* 0x000fc800078ec0ff */
[----:B------:R-:W-:-:S03]  /*06f0*/  ISETP.NE.U32.AND P0, PT, R19, 0x1, PT ;  /* 0x000000011300780c */ /* 0x000fc60003f05070 */
[----:B------:R-:W1:Y:S04]  /*0700*/  LDC.64 R8, c[0x0][0x388] ;  /* 0x0000e200ff087b82 */ /* 0x000e680000000a00 */
[CC--:B------:R-:W-:Y:S02]  /*0710*/  @P1 IADD3 R13, PT, PT, R20.reuse, R21.reuse, RZ ;  /* 0x00000015140d1210 */ /* 0x0c0fe40007ffe0ff */
[----:B------:R-:W-:Y:S02]  /*0720*/  @P1 IADD3 R12, P2, PT, R20, R21, RZ ;  /* 0x00000015140c1210 */ /* 0x000fe40007f5e0ff */
[----:B------:R-:W2:Y:S02]  /*0730*/  @P1 LDC.64 R2, c[0x0][0x380] ;  /* 0x0000e000ff021b82 */ /* 0x000ea40000000a00 */
[----:B------:R-:W-:-:S06]  /*0740*/  @P1 IADD3.X R14, PT, PT, RZ, RZ, RZ, P2, !PT ;  /* 0x000000ffff0e1210 */ /* 0x000fcc00017fe4ff */
[----:B------:R-:W3:Y:S01]  /*0750*/  LDC.64 R4, c[0x0][0x380] ;  /* 0x0000e000ff047b82 */ /* 0x000ee20000000a00 */
[----:B0-----:R-:W-:-:S04]  /*0760*/  @P1 IMAD.WIDE.U32 R10, R13, 0x4, R10 ;  /* 0x000000040d0a1825 */ /* 0x001fc800078e000a */
[C---:B------:R-:W-:Y:S01]  /*0770*/  @P1 IMAD R13, R21.reuse, R17, R0 ;  /* 0x00000011150d1224 */ /* 0x040fe200078e0200 */
[----:B------:R-:W-:Y:S01]  /*0780*/  @P1 IADD3 R21, PT, PT, R21, 0x2, RZ ;  /* 0x0000000215151810 */ /* 0x000fe20007ffe0ff */
[----:B------:R-:W4:Y:S01]  /*0790*/  @P1 LDG.E R11, desc[UR4][R10.64] ;  /* 0x000000040a0b1981 */ /* 0x000f22000c1e1900 */
[----:B------:R-:W0:Y:S01]  /*07a0*/  LDC.64 R6, c[0x0][0x388] ;  /* 0x0000e200ff067b82 */ /* 0x000e220000000a00 */
[----:B-1----:R-:W-:Y:S01]  /*07b0*/  @P1 IMAD.WIDE R8, R13, 0x4, R8 ;  /* 0x000000040d081825 */ /* 0x002fe200078e0208 */
[----:B------:R-:W-:Y:S02]  /*07c0*/  @!P0 IADD3 R15, PT, PT, R20, R21, RZ ;  /* 0x00000015140f8210 */ /* 0x000fe40007ffe0ff */
[----:B--2---:R-:W-:Y:S01]  /*07d0*/  @P1 LEA R2, P2, R12, R2, 0x2 ;  /* 0x000000020c021211 */ /* 0x004fe200078410ff */
[----:B------:R-:W-:-:S03]  /*07e0*/  @!P0 IMAD R21, R21, R17, R0 ;  /* 0x0000001115158224 */ /* 0x000fc600078e0200 */
[----:B------:R-:W-:Y:S01]  /*07f0*/  @P1 LEA.HI.X R3, R12, R3, R14, 0x2, P2 ;  /* 0x000000030c031211 */ /* 0x000fe200010f140e */
[----:B------:R-:W-:Y:S01]  /*0800*/  @P1 IMAD.WIDE R12, R17, 0x4, R8 ;  /* 0x00000004110c1825 */ /* 0x000fe200078e0208 */
[----:B------:R-:W4:Y:S03]  /*0810*/  @P1 LDG.E R14, desc[UR4][R8.64] ;  /* 0x00000004080e1981 */ /* 0x000f26000c1e1900 */
[----:B---3--:R-:W-:Y:S01]  /*0820*/  @!P0 IMAD.WIDE.U32 R4, R15, 0x4, R4 ;  /* 0x000000040f048825 */ /* 0x008fe200078e0004 */
[----:B------:R-:W2:Y:S04]  /*0830*/  @P1 LDG.E R2, desc[UR4][R2.64+0x4] ;  /* 0x0000040402021981 */ /* 0x000ea8000c1e1900 */
[----:B------:R-:W2:Y:S01]  /*0840*/  @P1 LDG.E R12, desc[UR4][R12.64] ;  /* 0x000000040c0c1981 */ /* 0x000ea2000c1e1900 */
[----:B0-----:R-:W-:-:S03]  /*0850*/  @!P0 IMAD.WIDE R6, R21, 0x4, R6 ;  /* 0x0000000415068825 */ /* 0x001fc600078e0206 */
[----:B------:R-:W3:Y:S04]  /*0860*/  @!P0 LDG.E R5, desc[UR4][R4.64] ;  /* 0x0000000404058981 */ /* 0x000ee8000c1e1900 */
[----:B------:R-:W3:Y:S01]  /*0870*/  @!P0 LDG.E R6, desc[UR4][R6.64] ;  /* 0x0000000406068981 */ /* 0x000ee2000c1e1900 */
[----:B----4-:R-:W-:-:S04]  /*0880*/  @P1 FFMA R11, R11, R14, R24 ;  /* 0x0000000e0b0b1223 */ /* 0x010fc80000000018 */
[----:B--2---:R-:W-:-:S04]  /*0890*/  @P1 FFMA R24, R2, R12, R11 ;  /* 0x0000000c02181223 */ /* 0x004fc8000000000b */
[----:B---3--:R-:W-:-:S07]  /*08a0*/  @!P0 FFMA R24, R5, R6, R24 ;  /* 0x0000000605188223 */ /* 0x008fce0000000018 */
.L_x_0:
[----:B------:R-:W0:Y:S01]  /*08b0*/  LDC.64 R2, c[0x0][0x390] ;  /* 0x0000e400ff027b82 */ /* 0x000e220000000a00 */
[----:B------:R-:W-:-:S04]  /*08c0*/  IMAD R17, R16, R17, R0 ;  /* 0x0000001110117224 */ /* 0x000fc800078e0200 */
[----:B0-----:R-:W-:-:S05]  /*08d0*/  IMAD.WIDE R2, R17, 0x4, R2 ;  /* 0x0000000411027825 */ /* 0x001fca00078e0202 */
[----:B------:R-:W-:Y:S01]  /*08e0*/  STG.E desc[UR4][R2.64], R24 ;  /* 0x0000001802007986 */ /* 0x000fe2000c101904 */
[----:B------:R-:W-:Y:S05]  /*08f0*/  EXIT ;  /* 0x000000000000794d */ /* 0x000fea0003800000 */
.L_x_4:
[----:B------:R-:W-:-:S00]  /*0900*/  BRA `(.L_x_4) ;  /* 0xfffffffc00fc7947 */ /* 0x000fc0000383ffff */
[----:B------:R-:W-:-:S00]  /*0910*/  NOP ;  /* 0x0000000000007918 */ /* 0x000fc00000000000 */
        /* <DEDUP_REMOVED lines=14> */
.L_x_5:


//--------------------- .nv.shared.reserved.0     --------------------------
	.section	.nv.shared.reserved.0,"aw",@nobits
	.weak		__nv_reservedSMEM_offset_0_alias
	.size		__nv_reservedSMEM_offset_0_alias, 0, 64
	.other		__nv_reservedSMEM_offset_0_alias,@"STO_CUDA_RESERVED_SHARED STV_DEFAULT"
__nv_reservedSMEM_offset_0_alias:
	.zero		0
	.zero		64


//--------------------- .nv.constant0._Z14gpu_naive_gemmPKfS0_Pfiii --------------------------
	.section	.nv.constant0._Z14gpu_naive_gemmPKfS0_Pfiii,"a",@progbits
	.sectionflags	@""
	.align	4
.nv.constant0._Z14gpu_naive_gemmPKfS0_Pfiii:
	.zero		932


//--------------------- SYMBOLS --------------------------

	.type		.nv.reservedSmem.offset0,@object
	.size		.nv.reservedSmem.offset0,0x4
